//
// Generated by NVIDIA NVVM Compiler
//
// Compiler Build ID: CL-36424714
// Cuda compilation tools, release 13.0, V13.0.88
// Based on NVVM 20.0.0
//

.version 9.0
.target sm_100
.address_size 64

	// .globl	_Z20CalculateDrawdownSeqPffS_Pii
// _ZZ21CalculateDrawdownTilePffS_PiiE7my_tile has been demoted
// _ZZ21CalculateDrawdownTilePffS_PiiE15calculatedCount has been demoted

.visible .entry _Z20CalculateDrawdownSeqPffS_Pii(
	.param .u64 .ptr .align 1 _Z20CalculateDrawdownSeqPffS_Pii_param_0,
	.param .f32 _Z20CalculateDrawdownSeqPffS_Pii_param_1,
	.param .u64 .ptr .align 1 _Z20CalculateDrawdownSeqPffS_Pii_param_2,
	.param .u64 .ptr .align 1 _Z20CalculateDrawdownSeqPffS_Pii_param_3,
	.param .u32 _Z20CalculateDrawdownSeqPffS_Pii_param_4
)
{
	.reg .pred 	%p<6>;
	.reg .b32 	%r<13>;
	.reg .b32 	%f<10>;
	.reg .b64 	%rd<17>;

	ld.param.u64 	%rd4, [_Z20CalculateDrawdownSeqPffS_Pii_param_0];
	ld.param.f32 	%f6, [_Z20CalculateDrawdownSeqPffS_Pii_param_1];
	ld.param.u64 	%rd3, [_Z20CalculateDrawdownSeqPffS_Pii_param_2];
	ld.param.u64 	%rd5, [_Z20CalculateDrawdownSeqPffS_Pii_param_3];
	ld.param.u32 	%r5, [_Z20CalculateDrawdownSeqPffS_Pii_param_4];
	cvta.to.global.u64 	%rd1, %rd5;
	cvta.to.global.u64 	%rd2, %rd4;
	mov.u32 	%r6, %ctaid.x;
	mov.u32 	%r7, %ntid.x;
	mov.u32 	%r8, %tid.x;
	mad.lo.s32 	%r1, %r6, %r7, %r8;
	setp.ge.s32 	%p1, %r1, %r5;
	@%p1 bra 	$L__BB0_7;
	mul.wide.s32 	%rd6, %r1, 4;
	add.s64 	%rd7, %rd2, %rd6;
	ld.global.f32 	%f1, [%rd7];
	add.f32 	%f2, %f6, %f1;
	mov.f32 	%f9, 0f00000000;
	mov.u32 	%r11, %r1;
$L__BB0_2:
	mul.wide.s32 	%rd8, %r11, 4;
	add.s64 	%rd9, %rd2, %rd8;
	ld.global.f32 	%f4, [%rd9];
	sub.f32 	%f8, %f1, %f4;
	setp.gt.f32 	%p2, %f8, %f9;
	selp.f32 	%f9, %f8, %f9, %p2;
	setp.ge.f32 	%p3, %f4, %f2;
	mov.u32 	%r12, %r11;
	@%p3 bra 	$L__BB0_4;
	add.s32 	%r11, %r11, 1;
	setp.lt.s32 	%p4, %r11, %r5;
	mov.u32 	%r12, %r5;
	@%p4 bra 	$L__BB0_2;
$L__BB0_4:
	setp.ltu.f32 	%p5, %f4, %f2;
	cvta.to.global.u64 	%rd10, %rd3;
	add.s64 	%rd12, %rd10, %rd6;
	st.global.f32 	[%rd12], %f9;
	@%p5 bra 	$L__BB0_6;
	sub.s32 	%r10, %r12, %r1;
	add.s64 	%rd16, %rd1, %rd6;
	st.global.u32 	[%rd16], %r10;
	bra.uni 	$L__BB0_7;
$L__BB0_6:
	add.s64 	%rd14, %rd1, %rd6;
	mov.b32 	%r9, -1;
	st.global.u32 	[%rd14], %r9;
$L__BB0_7:
	ret;

}
	// .globl	_Z21CalculateDrawdownTilePffS_Pii
.visible .entry _Z21CalculateDrawdownTilePffS_Pii(
	.param .u64 .ptr .align 1 _Z21CalculateDrawdownTilePffS_Pii_param_0,
	.param .f32 _Z21CalculateDrawdownTilePffS_Pii_param_1,
	.param .u64 .ptr .align 1 _Z21CalculateDrawdownTilePffS_Pii_param_2,
	.param .u64 .ptr .align 1 _Z21CalculateDrawdownTilePffS_Pii_param_3,
	.param .u32 _Z21CalculateDrawdownTilePffS_Pii_param_4
)
{
	.reg .pred 	%p<11>;
	.reg .b16 	%rs<12>;
	.reg .b32 	%r<32>;
	.reg .b32 	%f<18>;
	.reg .b64 	%rd<14>;
	// demoted variable
	.shared .align 4 .b8 _ZZ21CalculateDrawdownTilePffS_PiiE7my_tile[1024];
	// demoted variable
	.shared .align 4 .u32 _ZZ21CalculateDrawdownTilePffS_PiiE15calculatedCount;
	ld.param.u64 	%rd6, [_Z21CalculateDrawdownTilePffS_Pii_param_0];
	ld.param.f32 	%f9, [_Z21CalculateDrawdownTilePffS_Pii_param_1];
	ld.param.u64 	%rd4, [_Z21CalculateDrawdownTilePffS_Pii_param_2];
	ld.param.u64 	%rd5, [_Z21CalculateDrawdownTilePffS_Pii_param_3];
	ld.param.u32 	%r12, [_Z21CalculateDrawdownTilePffS_Pii_param_4];
	cvta.to.global.u64 	%rd7, %rd6;
	mov.u32 	%r13, %ctaid.x;
	mov.u32 	%r14, %ntid.x;
	mul.lo.s32 	%r1, %r13, %r14;
	mov.u32 	%r2, %tid.x;
	add.s32 	%r3, %r1, %r2;
	mul.wide.s32 	%rd8, %r3, 4;
	add.s64 	%rd1, %rd7, %rd8;
	ld.global.f32 	%f1, [%rd1];
	mov.b32 	%r15, 0;
	st.shared.u32 	[_ZZ21CalculateDrawdownTilePffS_PiiE15calculatedCount], %r15;
	bar.sync 	0;
	ld.shared.u32 	%r16, [_ZZ21CalculateDrawdownTilePffS_PiiE15calculatedCount];
	setp.gt.s32 	%p1, %r16, 255;
	@%p1 bra 	$L__BB1_12;
	cvta.to.global.u64 	%rd9, %rd4;
	cvta.to.global.u64 	%rd10, %rd5;
	shl.b32 	%r18, %r2, 2;
	mov.u32 	%r19, _ZZ21CalculateDrawdownTilePffS_PiiE7my_tile;
	add.s32 	%r4, %r19, %r18;
	add.s64 	%rd2, %rd9, %rd8;
	add.s64 	%rd3, %rd10, %rd8;
	add.f32 	%f2, %f9, %f1;
	mov.f32 	%f17, 0f00000000;
	mov.b32 	%r30, 0;
	mov.b16 	%rs11, 0;
$L__BB1_2:
	shl.b32 	%r6, %r30, 8;
	add.s32 	%r20, %r6, %r3;
	setp.ge.s32 	%p2, %r20, %r12;
	mov.f32 	%f15, 0f00000000;
	@%p2 bra 	$L__BB1_4;
	mul.wide.s32 	%rd12, %r6, 4;
	add.s64 	%rd13, %rd1, %rd12;
	ld.global.f32 	%f15, [%rd13];
$L__BB1_4:
	st.shared.f32 	[%r4], %f15;
	bar.sync 	0;
	and.b16  	%rs5, %rs11, 255;
	setp.ne.s16 	%p3, %rs5, 0;
	mov.b16 	%rs4, 1;
	mov.u16 	%rs11, %rs4;
	@%p3 bra 	$L__BB1_11;
	setp.eq.s32 	%p4, %r30, 0;
	selp.b32 	%r9, %r2, 0, %p4;
	setp.gt.u32 	%p5, %r9, 255;
	mov.b16 	%rs11, 0;
	@%p5 bra 	$L__BB1_11;
	bra.uni 	$L__BB1_7;
$L__BB1_6:
	add.s32 	%r9, %r9, 1;
	setp.eq.s32 	%p9, %r9, 256;
	@%p9 bra 	$L__BB1_11;
$L__BB1_7:
	add.s32 	%r10, %r9, %r6;
	add.s32 	%r21, %r10, %r1;
	setp.lt.u32 	%p6, %r21, %r12;
	@%p6 bra 	$L__BB1_9;
	atom.shared.add.u32 	%r22, [_ZZ21CalculateDrawdownTilePffS_PiiE15calculatedCount], 1;
	st.global.f32 	[%rd2], %f17;
	mov.b32 	%r23, -1;
	st.global.u32 	[%rd3], %r23;
	mov.u16 	%rs11, %rs4;
	bra.uni 	$L__BB1_11;
$L__BB1_9:
	shl.b32 	%r24, %r9, 2;
	add.s32 	%r26, %r19, %r24;
	ld.shared.f32 	%f12, [%r26];
	sub.f32 	%f13, %f1, %f12;
	setp.lt.f32 	%p7, %f17, %f13;
	selp.f32 	%f17, %f13, %f17, %p7;
	setp.ltu.f32 	%p8, %f12, %f2;
	@%p8 bra 	$L__BB1_6;
	sub.s32 	%r27, %r10, %r2;
	st.global.u32 	[%rd3], %r27;
	st.global.f32 	[%rd2], %f17;
	atom.shared.add.u32 	%r28, [_ZZ21CalculateDrawdownTilePffS_PiiE15calculatedCount], 1;
	mov.u16 	%rs11, %rs4;
$L__BB1_11:
	bar.sync 	0;
	add.s32 	%r30, %r30, 1;
	ld.shared.u32 	%r29, [_ZZ21CalculateDrawdownTilePffS_PiiE15calculatedCount];
	setp.lt.s32 	%p10, %r29, 256;
	@%p10 bra 	$L__BB1_2;
$L__BB1_12:
	ret;

}


// ===== COMPILED SASS (sm_100) =====

	.target	sm_100

	.elftype	@"ET_EXEC"


//--------------------- .note.nv.tkinfo           --------------------------
	.section	.note.nv.tkinfo,"",@"SHT_NOTE"
	.sectionflags	@"SHF_NOTE_NV_TKINFO"
	.tkinfo
        /*0018*/ 	.word	0x00000002
        /*0030*/ 	.string	""
        /*0030*/ 	.string	"ptxas"
        /*0030*/ 	.string	"Cuda compilation tools, release 13.0, V13.0.88"
        /*0030*/ 	.string	"Build cuda_13.0.r13.0/compiler.36424714_0"
        /*0030*/ 	.string	"-arch sm_100 -m 64 "



//--------------------- .note.nv.cuinfo           --------------------------
	.section	.note.nv.cuinfo,"",@"SHT_NOTE"
	.sectionflags	@"SHF_NOTE_NV_CUINFO"
        /*0018*/ 	.short	0x0002
        /*001a*/ 	.short	0x0064
        /*001c*/ 	.short	0x0082
	.zero		2


//--------------------- .nv.info                  --------------------------
	.section	.nv.info,"",@"SHT_CUDA_INFO"
	.align	4


	//----- nvinfo : EIATTR_REGCOUNT
	.align		4
        /*0000*/ 	.byte	0x04, 0x2f
        /*0002*/ 	.short	(.L_1 - .L_0)
	.align		4
.L_0:
        /*0004*/ 	.word	index@(_Z20CalculateDrawdownSeqPffS_Pii)
        /*0008*/ 	.word	0x0000000e


	//----- nvinfo : EIATTR_FRAME_SIZE
	.align		4
.L_1:
        /*000c*/ 	.byte	0x04, 0x11
        /*000e*/ 	.short	(.L_3 - .L_2)
	.align		4
.L_2:
        /*0010*/ 	.word	index@(_Z20CalculateDrawdownSeqPffS_Pii)
        /*0014*/ 	.word	0x00000000


	//----- nvinfo : EIATTR_REGCOUNT
	.align		4
.L_3:
        /*0018*/ 	.byte	0x04, 0x2f
        /*001a*/ 	.short	(.L_5 - .L_4)
	.align		4
.L_4:
        /*001c*/ 	.word	index@(_Z21CalculateDrawdownTilePffS_Pii)
        /*0020*/ 	.word	0x00000017


	//----- nvinfo : EIATTR_FRAME_SIZE
	.align		4
.L_5:
        /*0024*/ 	.byte	0x04, 0x11
        /*0026*/ 	.short	(.L_7 - .L_6)
	.align		4
.L_6:
        /*0028*/ 	.word	index@(_Z21CalculateDrawdownTilePffS_Pii)
        /*002c*/ 	.word	0x00000000


	//----- nvinfo : EIATTR_MIN_STACK_SIZE
	.align		4
.L_7:
        /*0030*/ 	.byte	0x04, 0x12
        /*0032*/ 	.short	(.L_9 - .L_8)
	.align		4
.L_8:
        /*0034*/ 	.word	index@(_Z21CalculateDrawdownTilePffS_Pii)
        /*0038*/ 	.word	0x00000000


	//----- nvinfo : EIATTR_MIN_STACK_SIZE
	.align		4
.L_9:
        /*003c*/ 	.byte	0x04, 0x12
        /*003e*/ 	.short	(.L_11 - .L_10)
	.align		4
.L_10:
        /*0040*/ 	.word	index@(_Z20CalculateDrawdownSeqPffS_Pii)
        /*0044*/ 	.word	0x00000000
.L_11:


//--------------------- .nv.compat                --------------------------
	.section	.nv.compat,"",@"SHT_CUDA_COMPAT_INFO"
	.align	4
        /*0000*/ 	.byte	0x02, 0x09, 0x00, 0x00, 0x02, 0x02, 0x01, 0x00, 0x02, 0x05, 0x05, 0x00, 0x03, 0x07, 0x01, 0x01
        /*0010*/ 	.byte	0x02, 0x03, 0x00, 0x00, 0x02, 0x06, 0x01, 0x00, 0x04, 0x0b, 0x08, 0x00, 0x09, 0x00, 0x00, 0x00
        /*0020*/ 	.byte	0x00, 0x00, 0x00, 0x00


//--------------------- .nv.info._Z21CalculateDrawdownTilePffS_Pii --------------------------
	.section	.nv.info._Z21CalculateDrawdownTilePffS_Pii,"",@"SHT_CUDA_INFO"
	.sectionflags	@""
	.align	4


	//----- nvinfo : EIATTR_CUDA_API_VERSION
	.align		4
        /*0000*/ 	.byte	0x04, 0x37
        /*0002*/ 	.short	(.L_13 - .L_12)
.L_12:
        /*0004*/ 	.word	0x00000082


	//----- nvinfo : EIATTR_KPARAM_INFO
	.align		4
.L_13:
        /*0008*/ 	.byte	0x04, 0x17
        /*000a*/ 	.short	(.L_15 - .L_14)
.L_14:
        /*000c*/ 	.word	0x00000000
        /*0010*/ 	.short	0x0004
        /*0012*/ 	.short	0x0020
        /*0014*/ 	.byte	0x00, 0xf0, 0x11, 0x00


	//----- nvinfo : EIATTR_KPARAM_INFO
	.align		4
.L_15:
        /*0018*/ 	.byte	0x04, 0x17
        /*001a*/ 	.short	(.L_17 - .L_16)
.L_16:
        /*001c*/ 	.word	0x00000000
        /*0020*/ 	.short	0x0003
        /*0022*/ 	.short	0x0018
        /*0024*/ 	.byte	0x00, 0xf5, 0x21, 0x00


	//----- nvinfo : EIATTR_KPARAM_INFO
	.align		4
.L_17:
        /*0028*/ 	.byte	0x04, 0x17
        /*002a*/ 	.short	(.L_19 - .L_18)
.L_18:
        /*002c*/ 	.word	0x00000000
        /*0030*/ 	.short	0x0002
        /*0032*/ 	.short	0x0010
        /*0034*/ 	.byte	0x00, 0xf5, 0x21, 0x00


	//----- nvinfo : EIATTR_KPARAM_INFO
	.align		4
.L_19:
        /*0038*/ 	.byte	0x04, 0x17
        /*003a*/ 	.short	(.L_21 - .L_20)
.L_20:
        /*003c*/ 	.word	0x00000000
        /*0040*/ 	.short	0x0001
        /*0042*/ 	.short	0x0008
        /*0044*/ 	.byte	0x00, 0xf0, 0x11, 0x00


	//----- nvinfo : EIATTR_KPARAM_INFO
	.align		4
.L_21:
        /*0048*/ 	.byte	0x04, 0x17
        /*004a*/ 	.short	(.L_23 - .L_22)
.L_22:
        /*004c*/ 	.word	0x00000000
        /*0050*/ 	.short	0x0000
        /*0052*/ 	.short	0x0000
        /*0054*/ 	.byte	0x00, 0xf5, 0x21, 0x00


	//----- nvinfo : EIATTR_SPARSE_MMA_MASK
	.align		4
.L_23:
        /*0058*/ 	.byte	0x03, 0x50
        /*005a*/ 	.short	0x0000


	//----- nvinfo : EIATTR_MAXREG_COUNT
	.align		4
        /*005c*/ 	.byte	0x03, 0x1b
        /*005e*/ 	.short	0x00ff


	//----- nvinfo : EIATTR_NUM_BARRIERS
	.align		4
        /*0060*/ 	.byte	0x02, 0x4c
        /*0062*/ 	.byte	0x01
	.zero		1


	//----- nvinfo : EIATTR_MERCURY_ISA_VERSION
	.align		4
        /*0064*/ 	.byte	0x03, 0x5f
        /*0066*/ 	.short	0x0101


	//----- nvinfo : EIATTR_VRC_CTA_INIT_COUNT
	.align		4
        /*0068*/ 	.byte	0x02, 0x4a
	.zero		1
	.zero		1


	//----- nvinfo : EIATTR_EXIT_INSTR_OFFSETS
	.align		4
        /*006c*/ 	.byte	0x04, 0x1c
        /*006e*/ 	.short	(.L_25 - .L_24)


	//   ....[0]....
.L_24:
        /*0070*/ 	.word	0x00000110


	//   ....[1]....
        /*0074*/ 	.word	0x00000610


	//----- nvinfo : EIATTR_CRS_STACK_SIZE
	.align		4
.L_25:
        /*0078*/ 	.byte	0x04, 0x1e
        /*007a*/ 	.short	(.L_27 - .L_26)
.L_26:
        /*007c*/ 	.word	0x00000000


	//----- nvinfo : EIATTR_CBANK_PARAM_SIZE
	.align		4
.L_27:
        /*0080*/ 	.byte	0x03, 0x19
        /*0082*/ 	.short	0x0024


	//----- nvinfo : EIATTR_PARAM_CBANK
	.align		4
        /*0084*/ 	.byte	0x04, 0x0a
        /*0086*/ 	.short	(.L_29 - .L_28)
	.align		4
.L_28:
        /*0088*/ 	.word	index@(.nv.constant0._Z21CalculateDrawdownTilePffS_Pii)
        /*008c*/ 	.short	0x0380
        /*008e*/ 	.short	0x0024


	//----- nvinfo : EIATTR_SW_WAR
	.align		4
.L_29:
        /*0090*/ 	.byte	0x04, 0x36
        /*0092*/ 	.short	(.L_31 - .L_30)
.L_30:
        /*0094*/ 	.word	0x00000008
.L_31:


//--------------------- .nv.info._Z20CalculateDrawdownSeqPffS_Pii --------------------------
	.section	.nv.info._Z20CalculateDrawdownSeqPffS_Pii,"",@"SHT_CUDA_INFO"
	.sectionflags	@""
	.align	4


	//----- nvinfo : EIATTR_CUDA_API_VERSION
	.align		4
        /*0000*/ 	.byte	0x04, 0x37
        /*0002*/ 	.short	(.L_33 - .L_32)
.L_32:
        /*0004*/ 	.word	0x00000082


	//----- nvinfo : EIATTR_KPARAM_INFO
	.align		4
.L_33:
        /*0008*/ 	.byte	0x04, 0x17
        /*000a*/ 	.short	(.L_35 - .L_34)
.L_34:
        /*000c*/ 	.word	0x00000000
        /*0010*/ 	.short	0x0004
        /*0012*/ 	.short	0x0020
        /*0014*/ 	.byte	0x00, 0xf0, 0x11, 0x00


	//----- nvinfo : EIATTR_KPARAM_INFO
	.align		4
.L_35:
        /*0018*/ 	.byte	0x04, 0x17
        /*001a*/ 	.short	(.L_37 - .L_36)
.L_36:
        /*001c*/ 	.word	0x00000000
        /*0020*/ 	.short	0x0003
        /*0022*/ 	.short	0x0018
        /*0024*/ 	.byte	0x00, 0xf5, 0x21, 0x00


	//----- nvinfo : EIATTR_KPARAM_INFO
	.align		4
.L_37:
        /*0028*/ 	.byte	0x04, 0x17
        /*002a*/ 	.short	(.L_39 - .L_38)
.L_38:
        /*002c*/ 	.word	0x00000000
        /*0030*/ 	.short	0x0002
        /*0032*/ 	.short	0x0010
        /*0034*/ 	.byte	0x00, 0xf5, 0x21, 0x00


	//----- nvinfo : EIATTR_KPARAM_INFO
	.align		4
.L_39:
        /*0038*/ 	.byte	0x04, 0x17
        /*003a*/ 	.short	(.L_41 - .L_40)
.L_40:
        /*003c*/ 	.word	0x00000000
        /*0040*/ 	.short	0x0001
        /*0042*/ 	.short	0x0008
        /*0044*/ 	.byte	0x00, 0xf0, 0x11, 0x00


	//----- nvinfo : EIATTR_KPARAM_INFO
	.align		4
.L_41:
        /*0048*/ 	.byte	0x04, 0x17
        /*004a*/ 	.short	(.L_43 - .L_42)
.L_42:
        /*004c*/ 	.word	0x00000000
        /*0050*/ 	.short	0x0000
        /*0052*/ 	.short	0x0000
        /*0054*/ 	.byte	0x00, 0xf5, 0x21, 0x00


	//----- nvinfo : EIATTR_SPARSE_MMA_MASK
	.align		4
.L_43:
        /*0058*/ 	.byte	0x03, 0x50
        /*005a*/ 	.short	0x0000


	//----- nvinfo : EIATTR_MAXREG_COUNT
	.align		4
        /*005c*/ 	.byte	0x03, 0x1b
        /*005e*/ 	.short	0x00ff


	//----- nvinfo : EIATTR_MERCURY_ISA_VERSION
	.align		4
        /*0060*/ 	.byte	0x03, 0x5f
        /*0062*/ 	.short	0x0101


	//----- nvinfo : EIATTR_VRC_CTA_INIT_COUNT
	.align		4
        /*0064*/ 	.byte	0x02, 0x4a
	.zero		1
	.zero		1


	//----- nvinfo : EIATTR_EXIT_INSTR_OFFSETS
	.align		4
        /*0068*/ 	.byte	0x04, 0x1c
        /*006a*/ 	.short	(.L_45 - .L_44)


	//   ....[0]....
.L_44:
        /*006c*/ 	.word	0x00000070


	//   ....[1]....
        /*0070*/ 	.word	0x00000270


	//   ....[2]....
        /*0074*/ 	.word	0x000002c0


	//----- nvinfo : EIATTR_CRS_STACK_SIZE
	.align		4
.L_45:
        /*0078*/ 	.byte	0x04, 0x1e
        /*007a*/ 	.short	(.L_47 - .L_46)
.L_46:
        /*007c*/ 	.word	0x00000000


	//----- nvinfo : EIATTR_CBANK_PARAM_SIZE
	.align		4
.L_47:
        /*0080*/ 	.byte	0x03, 0x19
        /*0082*/ 	.short	0x0024


	//----- nvinfo : EIATTR_PARAM_CBANK
	.align		4
        /*0084*/ 	.byte	0x04, 0x0a
        /*0086*/ 	.short	(.L_49 - .L_48)
	.align		4
.L_48:
        /*0088*/ 	.word	index@(.nv.constant0._Z20CalculateDrawdownSeqPffS_Pii)
        /*008c*/ 	.short	0x0380
        /*008e*/ 	.short	0x0024


	//----- nvinfo : EIATTR_SW_WAR
	.align		4
.L_49:
        /*0090*/ 	.byte	0x04, 0x36
        /*0092*/ 	.short	(.L_51 - .L_50)
.L_50:
        /*0094*/ 	.word	0x00000008
.L_51:


//--------------------- .nv.callgraph             --------------------------
	.section	.nv.callgraph,"",@"SHT_CUDA_CALLGRAPH"
	.align	4
	.sectionentsize	8
	.align		4
        /*0000*/ 	.word	0x00000000
	.align		4
        /*0004*/ 	.word	0xffffffff
	.align		4
        /*0008*/ 	.word	0x00000000
	.align		4
        /*000c*/ 	.word	0xfffffffe
	.align		4
        /*0010*/ 	.word	0x00000000
	.align		4
        /*0014*/ 	.word	0xfffffffd
	.align		4
        /*0018*/ 	.word	0x00000000
	.align		4
        /*001c*/ 	.word	0xfffffffc


//--------------------- .text._Z21CalculateDrawdownTilePffS_Pii --------------------------
	.section	.text._Z21CalculateDrawdownTilePffS_Pii,"ax",@progbits
	.align	128
        .global         _Z21CalculateDrawdownTilePffS_Pii
        .type           _Z21CalculateDrawdownTilePffS_Pii,@function
        .size           _Z21CalculateDrawdownTilePffS_Pii,(.L_x_13 - _Z21CalculateDrawdownTilePffS_Pii)
        .other          _Z21CalculateDrawdownTilePffS_Pii,@"STO_CUDA_ENTRY STV_DEFAULT"
_Z21CalculateDrawdownTilePffS_Pii:
.text._Z21CalculateDrawdownTilePffS_Pii:
[----:B------:R-:W-:Y:S01]  /*0000*/  LDC R1, c[0x0][0x37c] ;  /* 0x0000df00ff017b82 */ /* 0x000fe20000000800 */
[----:B------:R-:W0:Y:S07]  /*0010*/  S2R R0, SR_TID.X ;  /* 0x0000000000007919 */ /* 0x000e2e0000002100 */
[----:B------:R-:W1:Y:S01]  /*0020*/  S2UR UR4, SR_CTAID.X ;  /* 0x00000000000479c3 */ /* 0x000e620000002500 */
[----:B------:R-:W1:Y:S01]  /*0030*/  LDCU UR5, c[0x0][0x360] ;  /* 0x00006c00ff0577ac */ /* 0x000e620008000800 */
[----:B------:R-:W2:Y:S06]  /*0040*/  LDCU.64 UR8, c[0x0][0x358] ;  /* 0x00006b00ff0877ac */ /* 0x000eac0008000a00 */
[----:B------:R-:W3:Y:S08]  /*0050*/  S2UR UR6, SR_CgaCtaId ;  /* 0x00000000000679c3 */ /* 0x000ef00000008800 */
[----:B------:R-:W4:Y:S01]  /*0060*/  LDC.64 R2, c[0x0][0x380] ;  /* 0x0000e000ff027b82 */ /* 0x000f220000000a00 */
[----:B-1----:R-:W-:-:S03]  /*0070*/  UIMAD UR4, UR4, UR5, URZ ;  /* 0x00000005040472a4 */ /* 0x002fc6000f8e02ff */
[----:B------:R-:W-:-:S03]  /*0080*/  UMOV UR5, 0x400 ;  /* 0x0000040000057882 */ /* 0x000fc60000000000 */
[----:B0-----:R-:W-:Y:S01]  /*0090*/  VIADD R8, R0, UR4 ;  /* 0x0000000400087c36 */ /* 0x001fe20008000000 */
[----:B---3--:R-:W-:-:S03]  /*00a0*/  ULEA UR6, UR6, UR5, 0x18 ;  /* 0x0000000506067291 */ /* 0x008fc6000f8ec0ff */
[----:B----4-:R-:W-:-:S06]  /*00b0*/  IMAD.WIDE R2, R8, 0x4, R2 ;  /* 0x0000000408027825 */ /* 0x010fcc00078e0202 */
[----:B------:R-:W-:Y:S04]  /*00c0*/  STS [UR6+0x400], RZ ;  /* 0x000400ffff007988 */ /* 0x000fe80008000806 */
[----:B--2---:R0:W5:Y:S01]  /*00d0*/  LDG.E R9, desc[UR8][R2.64] ;  /* 0x0000000802097981 */ /* 0x004162000c1e1900 */
[----:B------:R-:W-:Y:S06]  /*00e0*/  BAR.SYNC.DEFER_BLOCKING 0x0 ;  /* 0x0000000000007b1d */ /* 0x000fec0000010000 */
[----:B------:R-:W1:Y:S02]  /*00f0*/  LDS R4, [UR6+0x400] ;  /* 0x00040006ff047984 */ /* 0x000e640008000800 */
[----:B-1----:R-:W-:-:S13]  /*0100*/  ISETP.GT.AND P0, PT, R4, 0xff, PT ;  /* 0x000000ff0400780c */ /* 0x002fda0003f04270 */
[----:B0-----:R-:W-:Y:S05]  /*0110*/  @P0 EXIT ;  /* 0x000000000000094d */ /* 0x001fea0003800000 */
[----:B------:R-:W0:Y:S01]  /*0120*/  LDC.64 R4, c[0x0][0x390] ;  /* 0x0000e400ff047b82 */ /* 0x000e220000000a00 */
[----:B------:R-:W1:Y:S01]  /*0130*/  LDCU UR5, c[0x0][0x388] ;  /* 0x00007100ff0577ac */ /* 0x000e620008000800 */
[----:B------:R-:W-:Y:S01]  /*0140*/  LEA R10, R0, UR6, 0x2 ;  /* 0x00000006000a7c11 */ /* 0x000fe2000f8e10ff */
[----:B------:R-:W-:Y:S01]  /*0150*/  IMAD.MOV.U32 R13, RZ, RZ, RZ ;  /* 0x000000ffff0d7224 */ /* 0x000fe200078e00ff */
[----:B------:R-:W-:Y:S01]  /*0160*/  PRMT R11, RZ, 0x7610, R11 ;  /* 0x00007610ff0b7816 */ /* 0x000fe2000000000b */
[----:B------:R-:W-:-:S03]  /*0170*/  IMAD.MOV.U32 R18, RZ, RZ, RZ ;  /* 0x000000ffff127224 */ /* 0x000fc600078e00ff */
[----:B------:R-:W2:Y:S01]  /*0180*/  LDC.64 R6, c[0x0][0x398] ;  /* 0x0000e600ff067b82 */ /* 0x000ea20000000a00 */
[----:B-1---5:R-:W-:Y:S01]  /*0190*/  FADD R12, R9, UR5 ;  /* 0x00000005090c7e21 */ /* 0x022fe20008000000 */
[----:B0-----:R-:W-:-:S04]  /*01a0*/  IMAD.WIDE R4, R8, 0x4, R4 ;  /* 0x0000000408047825 */ /* 0x001fc800078e0204 */
[----:B--2---:R-:W-:-:S07]  /*01b0*/  IMAD.WIDE R6, R8, 0x4, R6 ;  /* 0x0000000408067825 */ /* 0x004fce00078e0206 */
.L_x_7:
[----:B0-----:R-:W0:Y:S01]  /*01c0*/  LDCU UR10, c[0x0][0x3a0] ;  /* 0x00007400ff0a77ac */ /* 0x001e220008000800 */
[----:B------:R-:W-:Y:S01]  /*01d0*/  IMAD.SHL.U32 R15, R18, 0x100, RZ ;  /* 0x00000100120f7824 */ /* 0x000fe200078e00ff */
[----:B------:R-:W-:Y:S01]  /*01e0*/  BSSY.RECONVERGENT B0, `(.L_x_0) ;  /* 0x0000007000007945 */ /* 0x000fe20003800200 */
[----:B------:R-:W-:-:S03]  /*01f0*/  IMAD.MOV.U32 R17, RZ, RZ, RZ ;  /* 0x000000ffff117224 */ /* 0x000fc600078e00ff */
[----:B------:R-:W-:-:S04]  /*0200*/  IADD3 R14, PT, PT, R8, R15, RZ ;  /* 0x0000000f080e7210 */ /* 0x000fc80007ffe0ff */
[----:B0-----:R-:W-:-:S13]  /*0210*/  ISETP.GE.AND P0, PT, R14, UR10, PT ;  /* 0x0000000a0e007c0c */ /* 0x001fda000bf06270 */
[----:B------:R-:W-:Y:S05]  /*0220*/  @P0 BRA `(.L_x_1) ;  /* 0x0000000000080947 */ /* 0x000fea0003800000 */
[----:B------:R-:W-:-:S06]  /*0230*/  IMAD.WIDE R16, R15, 0x4, R2 ;  /* 0x000000040f107825 */ /* 0x000fcc00078e0202 */
[----:B------:R0:W5:Y:S02]  /*0240*/  LDG.E R17, desc[UR8][R16.64] ;  /* 0x0000000810117981 */ /* 0x000164000c1e1900 */
.L_x_1:
[----:B------:R-:W-:Y:S05]  /*0250*/  BSYNC.RECONVERGENT B0 ;  /* 0x0000000000007941 */ /* 0x000fea0003800200 */
.L_x_0:
[----:B------:R-:W-:Y:S01]  /*0260*/  LOP3.LUT P0, RZ, R11, 0xff, RZ, 0xc0, !PT ;  /* 0x000000ff0bff7812 */ /* 0x000fe2000780c0ff */
[----:B-----5:R1:W-:Y:S01]  /*0270*/  STS [R10], R17 ;  /* 0x000000110a007388 */ /* 0x0203e20000000800 */
[----:B------:R-:W2:Y:S01]  /*0280*/  LDCU UR11, c[0x0][0x3a0] ;  /* 0x00007400ff0b77ac */ /* 0x000ea20008000800 */
[----:B------:R-:W-:Y:S01]  /*0290*/  BSSY.RECONVERGENT B0, `(.L_x_2) ;  /* 0x000002f000007945 */ /* 0x000fe20003800200 */
[----:B------:R-:W-:Y:S01]  /*02a0*/  IMAD.MOV.U32 R11, RZ, RZ, 0x1 ;  /* 0x00000001ff0b7424 */ /* 0x000fe200078e00ff */
[----:B------:R-:W-:Y:S08]  /*02b0*/  BAR.SYNC.DEFER_BLOCKING 0x0 ;  /* 0x0000000000007b1d */ /* 0x000ff00000010000 */
[----:B-1----:R-:W-:Y:S05]  /*02c0*/  @P0 BRA `(.L_x_3) ;  /* 0x0000000000ac0947 */ /* 0x002fea0003800000 */
[----:B------:R-:W-:Y:S02]  /*02d0*/  ISETP.NE.AND P0, PT, R18, RZ, PT ;  /* 0x000000ff1200720c */ /* 0x000fe40003f05270 */
[----:B------:R-:W-:Y:S02]  /*02e0*/  PRMT R11, RZ, 0x7610, R11 ;  /* 0x00007610ff0b7816 */ /* 0x000fe4000000000b */
[----:B------:R-:W-:-:S04]  /*02f0*/  SEL R14, R0, RZ, !P0 ;  /* 0x000000ff000e7207 */ /* 0x000fc80004000000 */
[----:B------:R-:W-:-:S13]  /*0300*/  ISETP.GT.U32.AND P0, PT, R14, 0xff, PT ;  /* 0x000000ff0e00780c */ /* 0x000fda0003f04070 */
[----:B------:R-:W-:Y:S05]  /*0310*/  @P0 BRA `(.L_x_3) ;  /* 0x0000000000980947 */ /* 0x000fea0003800000 */
[----:B0-----:R-:W-:-:S05]  /*0320*/  IMAD.IADD R16, R15, 0x1, R14 ;  /* 0x000000010f107824 */ /* 0x001fca00078e020e */
[----:B------:R-:W-:-:S04]  /*0330*/  IADD3 R17, PT, PT, R16, UR4, RZ ;  /* 0x0000000410117c10 */ /* 0x000fc8000fffe0ff */
[----:B------:R-:W-:-:S13]  /*0340*/  ISETP.GE.U32.AND P0, PT, R17, UR10, PT ;  /* 0x0000000a11007c0c */ /* 0x000fda000bf06070 */
[----:B------:R-:W-:Y:S05]  /*0350*/  @P0 BRA `(.L_x_4) ;  /* 0x0000000000640947 */ /* 0x000fea0003800000 */
.L_x_6:
[----:B------:R-:W-:-:S06]  /*0360*/  LEA R17, R14, UR6, 0x2 ;  /* 0x000000060e117c11 */ /* 0x000fcc000f8e10ff */
[----:B------:R-:W0:Y:S02]  /*0370*/  LDS R17, [R17] ;  /* 0x0000000011117984 */ /* 0x000e240000000800 */
[----:B0-----:R-:W-:Y:S01]  /*0380*/  FSETP.GE.AND P1, PT, R17, R12, PT ;  /* 0x0000000c1100720b */ /* 0x001fe20003f26000 */
[----:B------:R-:W-:-:S05]  /*0390*/  FADD R20, R9, -R17 ;  /* 0x8000001109147221 */ /* 0x000fca0000000000 */
[----:B------:R-:W-:-:S04]  /*03a0*/  FSETP.GEU.AND P0, PT, R13, R20, PT ;  /* 0x000000140d00720b */ /* 0x000fc80003f0e000 */
[----:B------:R-:W-:-:S03]  /*03b0*/  FSEL R13, R20, R13, !P0 ;  /* 0x0000000d140d7208 */ /* 0x000fc60004000000 */
[----:B------:R-:W-:Y:S06]  /*03c0*/  @P1 BRA `(.L_x_5) ;  /* 0x0000000000201947 */ /* 0x000fec0003800000 */
[----:B------:R-:W-:-:S05]  /*03d0*/  VIADD R14, R14, 0x1 ;  /* 0x000000010e0e7836 */ /* 0x000fca0000000000 */
[----:B------:R-:W-:-:S13]  /*03e0*/  ISETP.NE.AND P0, PT, R14, 0x100, PT ;  /* 0x000001000e00780c */ /* 0x000fda0003f05270 */
[----:B------:R-:W-:Y:S05]  /*03f0*/  @!P0 BRA `(.L_x_3) ;  /* 0x0000000000608947 */ /* 0x000fea0003800000 */
[----:B------:R-:W-:-:S04]  /*0400*/  IMAD.IADD R16, R15, 0x1, R14 ;  /* 0x000000010f107824 */ /* 0x000fc800078e020e */
[----:B------:R-:W-:-:S05]  /*0410*/  VIADD R17, R16, UR4 ;  /* 0x0000000410117c36 */ /* 0x000fca0008000000 */
[----:B--2---:R-:W-:-:S13]  /*0420*/  ISETP.GE.U32.AND P0, PT, R17, UR11, PT ;  /* 0x0000000b11007c0c */ /* 0x004fda000bf06070 */
[----:B------:R-:W-:Y:S05]  /*0430*/  @!P0 BRA `(.L_x_6) ;  /* 0xfffffffc00c88947 */ /* 0x000fea000383ffff */
[----:B------:R-:W-:Y:S05]  /*0440*/  BRA `(.L_x_4) ;  /* 0x0000000000287947 */ /* 0x000fea0003800000 */
.L_x_5:
[----:B------:R-:W0:Y:S01]  /*0450*/  S2UR UR7, SR_CgaCtaId ;  /* 0x00000000000779c3 */ /* 0x000e220000008800 */
[----:B------:R-:W-:Y:S01]  /*0460*/  UMOV UR5, 0x400 ;  /* 0x0000040000057882 */ /* 0x000fe20000000000 */
[----:B------:R-:W-:Y:S01]  /*0470*/  IADD3 R15, PT, PT, -R0, R16, RZ ;  /* 0x00000010000f7210 */ /* 0x000fe20007ffe1ff */
[----:B------:R-:W-:Y:S01]  /*0480*/  UIADD3 UR5, UPT, UPT, UR5, 0x400, URZ ;  /* 0x0000040005057890 */ /* 0x000fe2000fffe0ff */
[----:B------:R-:W-:-:S03]  /*0490*/  IMAD.MOV.U32 R11, RZ, RZ, 0x1 ;  /* 0x00000001ff0b7424 */ /* 0x000fc600078e00ff */
[----:B------:R1:W-:Y:S04]  /*04a0*/  STG.E desc[UR8][R6.64], R15 ;  /* 0x0000000f06007986 */ /* 0x0003e8000c101908 */
[----:B------:R1:W-:Y:S01]  /*04b0*/  STG.E desc[UR8][R4.64], R13 ;  /* 0x0000000d04007986 */ /* 0x0003e2000c101908 */
[----:B0-----:R-:W-:-:S09]  /*04c0*/  ULEA UR5, UR7, UR5, 0x18 ;  /* 0x0000000507057291 */ /* 0x001fd2000f8ec0ff */
[----:B------:R-:W-:Y:S01]  /*04d0*/  ATOMS.POPC.INC.32 RZ, [UR5] ;  /* 0x00000000ffff7f8c */ /* 0x000fe2000d800005 */
[----:B-1----:R-:W-:Y:S05]  /*04e0*/  BRA `(.L_x_3) ;  /* 0x0000000000247947 */ /* 0x002fea0003800000 */
.L_x_4:
[----:B------:R-:W0:Y:S01]  /*04f0*/  S2UR UR7, SR_CgaCtaId ;  /* 0x00000000000779c3 */ /* 0x000e220000008800 */
[----:B------:R-:W-:Y:S01]  /*0500*/  UMOV UR5, 0x400 ;  /* 0x0000040000057882 */ /* 0x000fe20000000000 */
[----:B------:R-:W-:Y:S01]  /*0510*/  IMAD.MOV.U32 R15, RZ, RZ, -0x1 ;  /* 0xffffffffff0f7424 */ /* 0x000fe200078e00ff */
[----:B------:R-:W-:Y:S01]  /*0520*/  UIADD3 UR5, UPT, UPT, UR5, 0x400, URZ ;  /* 0x0000040005057890 */ /* 0x000fe2000fffe0ff */
[----:B------:R1:W-:Y:S01]  /*0530*/  STG.E desc[UR8][R4.64], R13 ;  /* 0x0000000d04007986 */ /* 0x0003e2000c101908 */
[----:B------:R-:W-:-:S03]  /*0540*/  HFMA2 R11, -RZ, RZ, 0, 5.9604644775390625e-08 ;  /* 0x00000001ff0b7431 */ /* 0x000fc600000001ff */
[----:B------:R1:W-:Y:S01]  /*0550*/  STG.E desc[UR8][R6.64], R15 ;  /* 0x0000000f06007986 */ /* 0x0003e2000c101908 */
[----:B0-----:R-:W-:-:S09]  /*0560*/  ULEA UR5, UR7, UR5, 0x18 ;  /* 0x0000000507057291 */ /* 0x001fd2000f8ec0ff */
[----:B-1----:R-:W-:Y:S03]  /*0570*/  ATOMS.POPC.INC.32 RZ, [UR5] ;  /* 0x00000000ffff7f8c */ /* 0x002fe6000d800005 */
.L_x_3:
[----:B--2---:R-:W-:Y:S05]  /*0580*/  BSYNC.RECONVERGENT B0 ;  /* 0x0000000000007941 */ /* 0x004fea0003800200 */
.L_x_2:
[----:B------:R-:W1:Y:S08]  /*0590*/  S2UR UR5, SR_CgaCtaId ;  /* 0x00000000000579c3 */ /* 0x000e700000008800 */
[----:B------:R-:W-:Y:S01]  /*05a0*/  BAR.SYNC.DEFER_BLOCKING 0x0 ;  /* 0x0000000000007b1d */ /* 0x000fe20000010000 */
[----:B------:R-:W-:-:S05]  /*05b0*/  VIADD R18, R18, 0x1 ;  /* 0x0000000112127836 */ /* 0x000fca0000000000 */
[----:B------:R-:W-:Y:S02]  /*05c0*/  UMOV UR6, 0x400 ;  /* 0x0000040000067882 */ /* 0x000fe40000000000 */
[----:B-1----:R-:W-:-:S09]  /*05d0*/  ULEA UR6, UR5, UR6, 0x18 ;  /* 0x0000000605067291 */ /* 0x002fd2000f8ec0ff */
[----:B------:R-:W1:Y:S02]  /*05e0*/  LDS R14, [UR6+0x400] ;  /* 0x00040006ff0e7984 */ /* 0x000e640008000800 */
[----:B-1----:R-:W-:-:S13]  /*05f0*/  ISETP.GE.AND P0, PT, R14, 0x100, PT ;  /* 0x000001000e00780c */ /* 0x002fda0003f06270 */
[----:B------:R-:W-:Y:S05]  /*0600*/  @!P0 BRA `(.L_x_7) ;  /* 0xfffffff800ec8947 */ /* 0x000fea000383ffff */
[----:B------:R-:W-:Y:S05]  /*0610*/  EXIT ;  /* 0x000000000000794d */ /* 0x000fea0003800000 */
.L_x_8:
[----:B------:R-:W-:-:S00]  /*0620*/  BRA `(.L_x_8) ;  /* 0xfffffffc00fc7947 */ /* 0x000fc0000383ffff */
[----:B------:R-:W-:-:S00]  /*0630*/  NOP ;  /* 0x0000000000007918 */ /* 0x000fc00000000000 */
        /* <DEDUP_REMOVED lines=12> */
.L_x_13:


//--------------------- .text._Z20CalculateDrawdownSeqPffS_Pii --------------------------
	.section	.text._Z20CalculateDrawdownSeqPffS_Pii,"ax",@progbits
	.align	128
        .global         _Z20CalculateDrawdownSeqPffS_Pii
        .type           _Z20CalculateDrawdownSeqPffS_Pii,@function
        .size           _Z20CalculateDrawdownSeqPffS_Pii,(.L_x_14 - _Z20CalculateDrawdownSeqPffS_Pii)
        .other          _Z20CalculateDrawdownSeqPffS_Pii,@"STO_CUDA_ENTRY STV_DEFAULT"
_Z20CalculateDrawdownSeqPffS_Pii:
.text._Z20CalculateDrawdownSeqPffS_Pii:
[----:B------:R-:W-:Y:S01]  /*0000*/  LDC R1, c[0x0][0x37c] ;  /* 0x0000df00ff017b82 */ /* 0x000fe20000000800 */
[----:B------:R-:W0:Y:S07]  /*0010*/  S2R R0, SR_TID.X ;  /* 0x0000000000007919 */ /* 0x000e2e0000002100 */
[----:B------:R-:W0:Y:S01]  /*0020*/  S2UR UR4, SR_CTAID.X ;  /* 0x00000000000479c3 */ /* 0x000e220000002500 */
[----:B------:R-:W1:Y:S07]  /*0030*/  LDCU UR5, c[0x0][0x3a0] ;  /* 0x00007400ff0577ac */ /* 0x000e6e0008000800 */
[----:B------:R-:W0:Y:S02]  /*0040*/  LDC R7, c[0x0][0x360] ;  /* 0x0000d800ff077b82 */ /* 0x000e240000000800 */
[----:B0-----:R-:W-:-:S05]  /*0050*/  IMAD R7, R7, UR4, R0 ;  /* 0x0000000407077c24 */ /* 0x001fca000f8e0200 */
[----:B-1----:R-:W-:-:S13]  /*0060*/  ISETP.GE.AND P0, PT, R7, UR5, PT ;  /* 0x0000000507007c0c */ /* 0x002fda000bf06270 */
[----:B------:R-:W-:Y:S05]  /*0070*/  @P0 EXIT ;  /* 0x000000000000094d */ /* 0x000fea0003800000 */
[----:B------:R-:W0:Y:S01]  /*0080*/  LDC.64 R2, c[0x0][0x380] ;  /* 0x0000e000ff027b82 */ /* 0x000e220000000a00 */
[----:B------:R-:W1:Y:S01]  /*0090*/  LDCU.64 UR4, c[0x0][0x358] ;  /* 0x00006b00ff0477ac */ /* 0x000e620008000a00 */
[----:B------:R-:W2:Y:S06]  /*00a0*/  LDCU UR6, c[0x0][0x388] ;  /* 0x00007100ff0677ac */ /* 0x000eac0008000800 */
[----:B------:R-:W3:Y:S01]  /*00b0*/  LDC.64 R4, c[0x0][0x380] ;  /* 0x0000e000ff047b82 */ /* 0x000ee20000000a00 */
[----:B------:R-:W4:Y:S01]  /*00c0*/  LDCU UR7, c[0x0][0x3a0] ;  /* 0x00007400ff0777ac */ /* 0x000f220008000800 */
[----:B------:R-:W0:Y:S02]  /*00d0*/  LDCU UR8, c[0x0][0x3a0] ;  /* 0x00007400ff0877ac */ /* 0x000e240008000800 */
[----:B0-----:R-:W-:-:S05]  /*00e0*/  IMAD.WIDE R2, R7, 0x4, R2 ;  /* 0x0000000407027825 */ /* 0x001fca00078e0202 */
[----:B-1----:R-:W2:Y:S01]  /*00f0*/  LDG.E R0, desc[UR4][R2.64] ;  /* 0x0000000402007981 */ /* 0x002ea2000c1e1900 */
[----:B------:R-:W-:Y:S01]  /*0100*/  HFMA2 R9, -RZ, RZ, 0, 0 ;  /* 0x00000000ff097431 */ /* 0x000fe200000001ff */
[----:B------:R-:W-:Y:S01]  /*0110*/  BSSY.RECONVERGENT B0, `(.L_x_9) ;  /* 0x000000e000007945 */ /* 0x000fe20003800200 */
[----:B------:R-:W-:Y:S01]  /*0120*/  MOV R11, R7 ;  /* 0x00000007000b7202 */ /* 0x000fe20000000f00 */
[----:B--234-:R-:W-:-:S07]  /*0130*/  FADD R6, R0, UR6 ;  /* 0x0000000600067e21 */ /* 0x01cfce0008000000 */
.L_x_11:
[----:B------:R-:W-:-:S06]  /*0140*/  IMAD.WIDE R2, R11, 0x4, R4 ;  /* 0x000000040b027825 */ /* 0x000fcc00078e0204 */
[----:B------:R-:W2:Y:S02]  /*0150*/  LDG.E R3, desc[UR4][R2.64] ;  /* 0x0000000402037981 */ /* 0x000ea4000c1e1900 */
[----:B--2---:R-:W-:Y:S01]  /*0160*/  FSETP.GE.AND P0, PT, R3, R6, PT ;  /* 0x000000060300720b */ /* 0x004fe20003f06000 */
[----:B------:R-:W-:-:S05]  /*0170*/  FADD R8, R0, -R3 ;  /* 0x8000000300087221 */ /* 0x000fca0000000000 */
[----:B------:R-:W-:-:S04]  /*0180*/  FSETP.GT.AND P1, PT, R8, R9, PT ;  /* 0x000000090800720b */ /* 0x000fc80003f24000 */
[----:B------:R-:W-:-:S03]  /*0190*/  FSEL R9, R8, R9, P1 ;  /* 0x0000000908097208 */ /* 0x000fc60000800000 */
[----:B------:R-:W-:Y:S06]  /*01a0*/  @P0 BRA `(.L_x_10) ;  /* 0x0000000000100947 */ /* 0x000fec0003800000 */
[----:B------:R-:W-:-:S04]  /*01b0*/  IADD3 R11, PT, PT, R11, 0x1, RZ ;  /* 0x000000010b0b7810 */ /* 0x000fc80007ffe0ff */
[----:B------:R-:W-:-:S13]  /*01c0*/  ISETP.GE.AND P1, PT, R11, UR8, PT ;  /* 0x000000080b007c0c */ /* 0x000fda000bf26270 */
[----:B------:R-:W-:Y:S05]  /*01d0*/  @!P1 BRA `(.L_x_11) ;  /* 0xfffffffc00d89947 */ /* 0x000fea000383ffff */
[----:B------:R-:W-:-:S07]  /*01e0*/  MOV R11, UR7 ;  /* 0x00000007000b7c02 */ /* 0x000fce0008000f00 */
.L_x_10:
[----:B------:R-:W-:Y:S05]  /*01f0*/  BSYNC.RECONVERGENT B0 ;  /* 0x0000000000007941 */ /* 0x000fea0003800200 */
.L_x_9:
[----:B------:R-:W0:Y:S01]  /*0200*/  LDC.64 R2, c[0x0][0x390] ;  /* 0x0000e400ff027b82 */ /* 0x000e220000000a00 */
[----:B------:R-:W-:-:S07]  /*0210*/  @P0 IADD3 R11, PT, PT, -R7, R11, RZ ;  /* 0x0000000b070b0210 */ /* 0x000fce0007ffe1ff */
[----:B------:R-:W1:Y:S01]  /*0220*/  @P0 LDC.64 R4, c[0x0][0x398] ;  /* 0x0000e600ff040b82 */ /* 0x000e620000000a00 */
[----:B0-----:R-:W-:-:S05]  /*0230*/  IMAD.WIDE R2, R7, 0x4, R2 ;  /* 0x0000000407027825 */ /* 0x001fca00078e0202 */
[----:B------:R0:W-:Y:S01]  /*0240*/  STG.E desc[UR4][R2.64], R9 ;  /* 0x0000000902007986 */ /* 0x0001e2000c101904 */
[----:B-1----:R-:W-:-:S05]  /*0250*/  @P0 IMAD.WIDE R4, R7, 0x4, R4 ;  /* 0x0000000407040825 */ /* 0x002fca00078e0204 */
[----:B------:R0:W-:Y:S01]  /*0260*/  @P0 STG.E desc[UR4][R4.64], R11 ;  /* 0x0000000b04000986 */ /* 0x0001e2000c101904 */
[----:B------:R-:W-:Y:S05]  /*0270*/  @P0 EXIT ;  /* 0x000000000000094d */ /* 0x000fea0003800000 */
[----:B0-----:R-:W0:Y:S01]  /*0280*/  LDC.64 R2, c[0x0][0x398] ;  /* 0x0000e600ff027b82 */ /* 0x001e220000000a00 */
[----:B------:R-:W-:Y:S01]  /*0290*/  MOV R5, 0xffffffff ;  /* 0xffffffff00057802 */ /* 0x000fe20000000f00 */
[----:B0-----:R-:W-:-:S05]  /*02a0*/  IMAD.WIDE R2, R7, 0x4, R2 ;  /* 0x0000000407027825 */ /* 0x001fca00078e0202 */
[----:B------:R-:W-:Y:S01]  /*02b0*/  STG.E desc[UR4][R2.64], R5 ;  /* 0x0000000502007986 */ /* 0x000fe2000c101904 */
[----:B------:R-:W-:Y:S05]  /*02c0*/  EXIT ;  /* 0x000000000000794d */ /* 0x000fea0003800000 */
.L_x_12:
        /* <DEDUP_REMOVED lines=11> */
.L_x_14:


//--------------------- .nv.shared._Z21CalculateDrawdownTilePffS_Pii --------------------------
	.section	.nv.shared._Z21CalculateDrawdownTilePffS_Pii,"aw",@nobits
	.sectionflags	@""
	.align	4
.nv.shared._Z21CalculateDrawdownTilePffS_Pii:
	.zero		2052


//--------------------- .nv.shared.reserved.0     --------------------------
	.section	.nv.shared.reserved.0,"aw",@nobits
	.weak		__nv_reservedSMEM_offset_0_alias
	.size		__nv_reservedSMEM_offset_0_alias, 0, 64
	.other		__nv_reservedSMEM_offset_0_alias,@"STO_CUDA_RESERVED_SHARED STV_DEFAULT"
__nv_reservedSMEM_offset_0_alias:
	.zero		0
	.zero		64


//--------------------- .nv.constant0._Z21CalculateDrawdownTilePffS_Pii --------------------------
	.section	.nv.constant0._Z21CalculateDrawdownTilePffS_Pii,"a",@progbits
	.sectionflags	@""
	.align	4
.nv.constant0._Z21CalculateDrawdownTilePffS_Pii:
	.zero		932


//--------------------- .nv.constant0._Z20CalculateDrawdownSeqPffS_Pii --------------------------
	.section	.nv.constant0._Z20CalculateDrawdownSeqPffS_Pii,"a",@progbits
	.sectionflags	@""
	.align	4
.nv.constant0._Z20CalculateDrawdownSeqPffS_Pii:
	.zero		932


//--------------------- SYMBOLS --------------------------

	.type		.nv.reservedSmem.offset0,@object
	.size		.nv.reservedSmem.offset0,0x4
	.type		.nv.reservedSmem.cap,@object
	.size		.nv.reservedSmem.cap,0x4
